	.headerflags	@"EF_CUDA_TEXMODE_UNIFIED EF_CUDA_64BIT_ADDRESS EF_CUDA_SM86 EF_CUDA_VIRTUAL_SM(EF_CUDA_SM86)"
	.elftype	@"ET_EXEC"


//--------------------- .nv.info                  --------------------------
	.section	.nv.info,"",@"SHT_CUDA_INFO"
	.align	4


	//----- nvinfo : EIATTR_REGCOUNT
	.align		4
        /*0000*/ 	.byte	0x04, 0x2f
        /*0002*/ 	.short	(.L_1 - .L_0)
	.align		4
.L_0:
        /*0004*/ 	.word	index@(test_div)
        /*0008*/ 	.word	0x00000015


	//----- nvinfo : EIATTR_MAX_STACK_SIZE
	.align		4
.L_1:
        /*000c*/ 	.byte	0x04, 0x23
        /*000e*/ 	.short	(.L_3 - .L_2)
	.align		4
.L_2:
        /*0010*/ 	.word	index@($test_div$__cuda_sm20_div_f64_slowpath_v2)
        /*0014*/ 	.word	0x00000000


	//----- nvinfo : EIATTR_MIN_STACK_SIZE
	.align		4
.L_3:
        /*0018*/ 	.byte	0x04, 0x12
        /*001a*/ 	.short	(.L_5 - .L_4)
	.align		4
.L_4:
        /*001c*/ 	.word	index@($test_div$__cuda_sm20_div_f64_slowpath_v2)
        /*0020*/ 	.word	0x00000000


	//----- nvinfo : EIATTR_FRAME_SIZE
	.align		4
.L_5:
        /*0024*/ 	.byte	0x04, 0x11
        /*0026*/ 	.short	(.L_7 - .L_6)
	.align		4
.L_6:
        /*0028*/ 	.word	index@($test_div$__cuda_sm20_div_f64_slowpath_v2)
        /*002c*/ 	.word	0x00000000


	//----- nvinfo : EIATTR_MAX_STACK_SIZE
	.align		4
.L_7:
        /*0030*/ 	.byte	0x04, 0x23
        /*0032*/ 	.short	(.L_9 - .L_8)
	.align		4
.L_8:
        /*0034*/ 	.word	index@(test_div)
        /*0038*/ 	.word	0x00000000


	//----- nvinfo : EIATTR_MIN_STACK_SIZE
	.align		4
.L_9:
        /*003c*/ 	.byte	0x04, 0x12
        /*003e*/ 	.short	(.L_11 - .L_10)
	.align		4
.L_10:
        /*0040*/ 	.word	index@(test_div)
        /*0044*/ 	.word	0x00000000


	//----- nvinfo : EIATTR_FRAME_SIZE
	.align		4
.L_11:
        /*0048*/ 	.byte	0x04, 0x11
        /*004a*/ 	.short	(.L_13 - .L_12)
	.align		4
.L_12:
        /*004c*/ 	.word	index@(test_div)
        /*0050*/ 	.word	0x00000000
.L_13:


//--------------------- .nv.info.test_div         --------------------------
	.section	.nv.info.test_div,"",@"SHT_CUDA_INFO"
	.align	4


	//----- nvinfo : EIATTR_CUDA_API_VERSION
	.align		4
        /*0000*/ 	.byte	0x04, 0x37
        /*0002*/ 	.short	(.L_15 - .L_14)
.L_14:
        /*0004*/ 	.word	0x00000075


	//----- nvinfo : EIATTR_SW2861232_WAR
	.align		4
.L_15:
        /*0008*/ 	.byte	0x01, 0x35
	.zero		2


	//----- nvinfo : EIATTR_PARAM_CBANK
	.align		4
        /*000c*/ 	.byte	0x04, 0x0a
        /*000e*/ 	.short	(.L_17 - .L_16)
	.align		4
.L_16:
        /*0010*/ 	.word	index@(.nv.constant0.test_div)
        /*0014*/ 	.short	0x0160
        /*0016*/ 	.short	0x001c


	//----- nvinfo : EIATTR_CBANK_PARAM_SIZE
	.align		4
.L_17:
        /*0018*/ 	.byte	0x03, 0x19
        /*001a*/ 	.short	0x001c


	//----- nvinfo : EIATTR_KPARAM_INFO
	.align		4
        /*001c*/ 	.byte	0x04, 0x17
        /*001e*/ 	.short	(.L_19 - .L_18)
.L_18:
        /*0020*/ 	.word	0x00000000
        /*0024*/ 	.short	0x0003
        /*0026*/ 	.short	0x0018
        /*0028*/ 	.byte	0x00, 0xf0, 0x11, 0x00


	//----- nvinfo : EIATTR_KPARAM_INFO
	.align		4
.L_19:
        /*002c*/ 	.byte	0x04, 0x17
        /*002e*/ 	.short	(.L_21 - .L_20)
.L_20:
        /*0030*/ 	.word	0x00000000
        /*0034*/ 	.short	0x0002
        /*0036*/ 	.short	0x0010
        /*0038*/ 	.byte	0x00, 0xf0, 0x21, 0x00


	//----- nvinfo : EIATTR_KPARAM_INFO
	.align		4
.L_21:
        /*003c*/ 	.byte	0x04, 0x17
        /*003e*/ 	.short	(.L_23 - .L_22)
.L_22:
        /*0040*/ 	.word	0x00000000
        /*0044*/ 	.short	0x0001
        /*0046*/ 	.short	0x0008
        /*0048*/ 	.byte	0x00, 0xf0, 0x21, 0x00


	//----- nvinfo : EIATTR_KPARAM_INFO
	.align		4
.L_23:
        /*004c*/ 	.byte	0x04, 0x17
        /*004e*/ 	.short	(.L_25 - .L_24)
.L_24:
        /*0050*/ 	.word	0x00000000
        /*0054*/ 	.short	0x0000
        /*0056*/ 	.short	0x0000
        /*0058*/ 	.byte	0x00, 0xf0, 0x21, 0x00


	//----- nvinfo : EIATTR_MAXREG_COUNT
	.align		4
.L_25:
        /*005c*/ 	.byte	0x03, 0x1b
        /*005e*/ 	.short	0x00ff


	//----- nvinfo : EIATTR_EXIT_INSTR_OFFSETS
	.align		4
        /*0060*/ 	.byte	0x04, 0x1c
        /*0062*/ 	.short	(.L_27 - .L_26)


	//   ....[0]....
.L_26:
        /*0064*/ 	.word	0x00000050


	//   ....[1]....
        /*0068*/ 	.word	0x00000250


	//----- nvinfo : EIATTR_CRS_STACK_SIZE
	.align		4
.L_27:
        /*006c*/ 	.byte	0x04, 0x1e
        /*006e*/ 	.short	(.L_29 - .L_28)
.L_28:
        /*0070*/ 	.word	0x00000000
.L_29:


//--------------------- .nv.rel.action            --------------------------
	.section	.nv.rel.action,"",@"SHT_CUDA_RELOCINFO"
	.align	8
	.sectionentsize	8
        /*0000*/ 	.byte	0x4b, 0x00, 0x00, 0x00, 0x00, 0x00, 0x00, 0x00, 0x00, 0x02, 0x02, 0x08, 0x10, 0x0a, 0x2f, 0x22
        /* <DEDUP_REMOVED lines=13> */


//--------------------- .nv.constant0.test_div    --------------------------
	.section	.nv.constant0.test_div,"a",@progbits
	.align	4
.nv.constant0.test_div:
	.zero		380


//--------------------- .text.test_div            --------------------------
	.section	.text.test_div,"ax",@progbits
	.sectioninfo	@"SHI_REGISTERS=21"
	.align	128
        .global         test_div
        .type           test_div,@function
        .size           test_div,(.L_x_7 - test_div)
        .other          test_div,@"STO_CUDA_ENTRY STV_DEFAULT"
test_div:
.text.test_div:
[----:B------:R-:W-:-:S02]  /*0000*/  IMAD.MOV.U32 R1, RZ, RZ, c[0x0][0x28] ;  /* 0x00000a00ff017624 */ /* 0x000fc400078e00ff */
[----:B------:R-:W0:Y:S04]  /*0010*/  S2R R0, SR_CTAID.X ;  /* 0x0000000000007919 */ /* 0x000e280000002500 */
[----:B------:R-:W0:Y:S02]  /*0020*/  S2R R3, SR_TID.X ;  /* 0x0000000000037919 */ /* 0x000e240000002100 */
[----:B0-----:R-:W-:-:S05]  /*0030*/  IMAD R0, R0, c[0x0][0x0], R3 ;  /* 0x0000000000007a24 */ /* 0x001fca00078e0203 */
[----:B------:R-:W-:-:S13]  /*0040*/  ISETP.GE.U32.AND P0, PT, R0, c[0x0][0x178], PT ;  /* 0x00005e0000007a0c */ /* 0x000fda0003f06070 */
[----:B------:R-:W-:Y:S05]  /*0050*/  @P0 EXIT ;  /* 0x000000000000094d */ /* 0x000fea0003800000 */
[----:B------:R-:W-:Y:S01]  /*0060*/  IMAD.MOV.U32 R3, RZ, RZ, 0x4 ;  /* 0x00000004ff037424 */ /* 0x000fe200078e00ff */
[----:B------:R-:W-:-:S03]  /*0070*/  ULDC.64 UR4, c[0x0][0x118] ;  /* 0x0000460000047ab9 */ /* 0x000fc60000000a00 */
[----:B------:R-:W-:-:S05]  /*0080*/  IMAD.WIDE R4, R0, R3, c[0x0][0x168] ;  /* 0x00005a0000047625 */ /* 0x000fca00078e0203 */
[----:B------:R-:W2:Y:S01]  /*0090*/  LDG.E R15, [R4.64] ;  /* 0x00000004040f7981 */ /* 0x000ea2000c1e1900 */
[----:B------:R-:W-:-:S05]  /*00a0*/  IMAD.WIDE R2, R0, R3, c[0x0][0x160] ;  /* 0x0000580000027625 */ /* 0x000fca00078e0203 */
[----:B------:R-:W3:Y:S01]  /*00b0*/  LDG.E R14, [R2.64] ;  /* 0x00000004020e7981 */ /* 0x000ee2000c1e1900 */
[----:B------:R-:W-:Y:S01]  /*00c0*/  IMAD.MOV.U32 R8, RZ, RZ, 0x1 ;  /* 0x00000001ff087424 */ /* 0x000fe200078e00ff */
[----:B------:R-:W-:Y:S01]  /*00d0*/  BSSY B0, `(.L_x_0) ;  /* 0x0000013000007945 */ /* 0x000fe20003800000 */
[----:B--2---:R-:W0:Y:S02]  /*00e0*/  F2F.F64.F32 R6, R15 ;  /* 0x0000000f00067310 */ /* 0x004e240000201800 */
[----:B0-----:R3:W0:-:S06]  /*00f0*/  DADD R10, R6, 1 ;  /* 0x3ff00000060a7429 */ /* 0x00160c0000000000 */
[----:B---3--:R-:W1:Y:S08]  /*0100*/  F2F.F64.F32 R6, R14 ;  /* 0x0000000e00067310 */ /* 0x008e700000201800 */
[----:B0-----:R-:W0:Y:S01]  /*0110*/  MUFU.RCP64H R9, R11 ;  /* 0x0000000b00097308 */ /* 0x001e220000001800 */
[----:B-1----:R-:W-:Y:S01]  /*0120*/  FSETP.GTU.AND P1, PT, |R7|, 6.4490557925156731238e-37, PT ;  /* 0x035b73330700780b */ /* 0x002fe20003f2c200 */
[----:B0-----:R-:W0:-:S06]  /*0130*/  DFMA R12, -R10, R8, 1 ;  /* 0x3ff000000a0c742b */ /* 0x001e0c0000000108 */
[----:B0-----:R-:W0:-:S06]  /*0140*/  DFMA R12, R12, R12, R12 ;  /* 0x0000000c0c0c722b */ /* 0x001e0c000000000c */
[----:B0-----:R-:W0:-:S06]  /*0150*/  DFMA R12, R8, R12, R8 ;  /* 0x0000000c080c722b */ /* 0x001e0c0000000008 */
[----:B0-----:R-:W0:-:S06]  /*0160*/  DMUL R4, R6, R12 ;  /* 0x0000000c06047228 */ /* 0x001e0c0000000000 */
[----:B0-----:R-:W0:-:S06]  /*0170*/  DFMA R8, -R10, R4, R6 ;  /* 0x000000040a08722b */ /* 0x001e0c0000000106 */
[----:B0-----:R-:W0:-:S10]  /*0180*/  DFMA R2, R12, R8, R4 ;  /* 0x000000080c02722b */ /* 0x001e140000000004 */
[----:B0-----:R-:W-:-:S05]  /*0190*/  FFMA R4, RZ, R11, R3 ;  /* 0x0000000bff047223 */ /* 0x001fca0000000003 */
[----:B------:R-:W-:-:S13]  /*01a0*/  FSETP.GT.AND P0, PT, |R4|, 4.8978884574313168671e-40, PT ;  /* 0x000555550400780b */ /* 0x000fda0003f04200 */
[----:B------:R-:W-:Y:S05]  /*01b0*/  @P0 BRA P1, `(.L_x_1) ;  /* 0x0000004000000947 */ /* 0x000fea0000800000 */
[----:B------:R-:W-:-:S02]  /*01c0*/  MOV R2, 0x1e0 ;  /* 0x000001e000027802 */ /* 0x000fc40000000f00 */
[----:B------:R-:W-:Y:S05]  /*01d0*/  CALL.REL.NOINC `($test_div$__cuda_sm20_div_f64_slowpath_v2) ;  /* 0x0000008000007944 */ /* 0x000fea0003c00000 */
[----:B-1----:R-:W-:Y:S02]  /*01e0*/  IMAD.MOV.U32 R2, RZ, RZ, R10 ;  /* 0x000000ffff027224 */ /* 0x002fe400078e000a */
[----:B------:R-:W-:-:S02]  /*01f0*/  IMAD.MOV.U32 R3, RZ, RZ, R11 ;  /* 0x000000ffff037224 */ /* 0x000fc400078e000b */
.L_x_1:
[----:B------:R-:W-:Y:S05]  /*0200*/  BSYNC B0 ;  /* 0x0000000000007941 */ /* 0x000fea0003800000 */
.L_x_0:
[----:B------:R-:W1:Y:S01]  /*0210*/  F2F.F32.F64 R3, R2 ;  /* 0x0000000200037310 */ /* 0x000e620000301000 */
[----:B0-----:R-:W-:-:S04]  /*0220*/  IMAD.MOV.U32 R5, RZ, RZ, 0x4 ;  /* 0x00000004ff057424 */ /* 0x001fc800078e00ff */
[----:B------:R-:W-:-:S05]  /*0230*/  IMAD.WIDE R4, R0, R5, c[0x0][0x170] ;  /* 0x00005c0000047625 */ /* 0x000fca00078e0205 */
[----:B-1----:R-:W-:Y:S01]  /*0240*/  STG.E [R4.64], R3 ;  /* 0x0000000304007986 */ /* 0x002fe2000c101904 */
[----:B------:R-:W-:Y:S05]  /*0250*/  EXIT ;  /* 0x000000000000794d */ /* 0x000fea0003800000 */
        .weak           $test_div$__cuda_sm20_div_f64_slowpath_v2
        .type           $test_div$__cuda_sm20_div_f64_slowpath_v2,@function
        .size           $test_div$__cuda_sm20_div_f64_slowpath_v2,(.L_x_7 - $test_div$__cuda_sm20_div_f64_slowpath_v2)
$test_div$__cuda_sm20_div_f64_slowpath_v2:
[----:B------:R-:W-:Y:S01]  /*0260*/  LOP3.LUT R3, R11, 0x40000000, RZ, 0xc0, !PT ;  /* 0x400000000b037812 */ /* 0x000fe200078ec0ff */
[----:B------:R-:W-:Y:S01]  /*0270*/  IMAD.MOV.U32 R18, RZ, RZ, 0x5ff00000 ;  /* 0x5ff00000ff127424 */ /* 0x000fe200078e00ff */
[----:B------:R-:W-:Y:S01]  /*0280*/  BSSY B1, `(.L_x_2) ;  /* 0x000004f000017945 */ /* 0x000fe20003800000 */
[----:B------:R-:W-:Y:S01]  /*0290*/  IMAD.MOV.U32 R4, RZ, RZ, R10 ;  /* 0x000000ffff047224 */ /* 0x000fe200078e000a */
[----:B------:R-:W-:Y:S01]  /*02a0*/  ISETP.GE.U32.AND P0, PT, R3, 0x40000000, PT ;  /* 0x400000000300780c */ /* 0x000fe20003f06070 */
[----:B------:R-:W-:Y:S01]  /*02b0*/  IMAD.MOV.U32 R5, RZ, RZ, R11 ;  /* 0x000000ffff057224 */ /* 0x000fe200078e000b */
[----:B------:R-:W-:Y:S01]  /*02c0*/  LOP3.LUT R3, R7, 0x7f800000, RZ, 0xc0, !PT ;  /* 0x7f80000007037812 */ /* 0x000fe200078ec0ff */
[----:B------:R-:W-:Y:S01]  /*02d0*/  IMAD.MOV.U32 R8, RZ, RZ, RZ ;  /* 0x000000ffff087224 */ /* 0x000fe200078e00ff */
[----:B------:R-:W-:Y:S01]  /*02e0*/  SEL R9, R18, 0x1ff00000, !P0 ;  /* 0x1ff0000012097807 */ /* 0x000fe20004000000 */
[----:B------:R-:W-:Y:S01]  /*02f0*/  IMAD.MOV.U32 R14, RZ, RZ, 0x1 ;  /* 0x00000001ff0e7424 */ /* 0x000fe200078e00ff */
[----:B------:R-:W-:Y:S01]  /*0300*/  ISETP.GE.U32.AND P0, PT, R3, 0x3e800000, PT ;  /* 0x3e8000000300780c */ /* 0x000fe20003f06070 */
[----:B------:R-:W-:-:S03]  /*0310*/  IMAD.MOV.U32 R10, RZ, RZ, RZ ;  /* 0x000000ffff0a7224 */ /* 0x000fc600078e00ff */
[----:B------:R-:W0:Y:S01]  /*0320*/  DMUL R12, R4, R8 ;  /* 0x00000008040c7228 */ /* 0x000e220000000000 */
[----:B------:R-:W-:-:S05]  /*0330*/  SEL R11, R18, 0x1ff00000, !P0 ;  /* 0x1ff00000120b7807 */ /* 0x000fca0004000000 */
[----:B0-----:R-:W0:Y:S01]  /*0340*/  MUFU.RCP64H R15, R13 ;  /* 0x0000000d000f7308 */ /* 0x001e220000001800 */
[----:B------:R-:W-:-:S04]  /*0350*/  DMUL R10, R6, R10 ;  /* 0x0000000a060a7228 */ /* 0x000fc80000000000 */
[----:B0-----:R-:W0:-:S06]  /*0360*/  DFMA R16, -R12, R14, 1 ;  /* 0x3ff000000c10742b */ /* 0x001e0c000000010e */
[----:B0-----:R-:W0:-:S06]  /*0370*/  DFMA R16, R16, R16, R16 ;  /* 0x000000101010722b */ /* 0x001e0c0000000010 */
[----:B0-----:R-:W0:-:S06]  /*0380*/  DFMA R16, R14, R16, R14 ;  /* 0x000000100e10722b */ /* 0x001e0c000000000e */
[----:B0-----:R-:W0:-:S06]  /*0390*/  DMUL R14, R10, R16 ;  /* 0x000000100a0e7228 */ /* 0x001e0c0000000000 */
[----:B0-----:R-:W0:-:S06]  /*03a0*/  DFMA R10, -R12, R14, R10 ;  /* 0x0000000e0c0a722b */ /* 0x001e0c000000010a */
[----:B0-----:R-:W0:-:S06]  /*03b0*/  DFMA R10, R16, R10, R14 ;  /* 0x0000000a100a722b */ /* 0x001e0c000000000e */
[----:B0-----:R-:W0:-:S14]  /*03c0*/  DSETP.GT.AND P0, PT, |R10|, RZ, PT ;  /* 0x000000ff0a00722a */ /* 0x001e1c0003f04200 */
[----:B0-----:R-:W-:Y:S05]  /*03d0*/  @!P0 BRA `(.L_x_3) ;  /* 0x000002c000008947 */ /* 0x001fea0003800000 */
[----:B------:R-:W-:Y:S01]  /*03e0*/  ISETP.GT.U32.AND P0, PT, R3, 0x3e7fffff, PT ;  /* 0x3e7fffff0300780c */ /* 0x000fe20003f04070 */
[----:B------:R-:W-:Y:S01]  /*03f0*/  IMAD.MOV.U32 R12, RZ, RZ, RZ ;  /* 0x000000ffff0c7224 */ /* 0x000fe200078e00ff */
[----:B------:R-:W0:Y:S02]  /*0400*/  DMUL R14, R8, R10 ;  /* 0x0000000a080e7228 */ /* 0x000e240000000000 */
[----:B------:R-:W-:-:S06]  /*0410*/  SEL R13, R18, 0x1ff00000, P0 ;  /* 0x1ff00000120d7807 */ /* 0x000fcc0000000000 */
[----:B------:R-:W1:-:S04]  /*0420*/  DMUL R10, R10, R12 ;  /* 0x0000000c0a0a7228 */ /* 0x000e480000000000 */
[----:B0-----:R-:W0:-:S04]  /*0430*/  DMUL R14, R12, R14 ;  /* 0x0000000e0c0e7228 */ /* 0x001e080000000000 */
[----:B-1----:R-:W1:-:S04]  /*0440*/  DMUL R10, R8, R10 ;  /* 0x0000000a080a7228 */ /* 0x002e480000000000 */
[----:B0-----:R-:W-:-:S04]  /*0450*/  DFMA R8, R4, R14, -R6 ;  /* 0x0000000e0408722b */ /* 0x001fc80000000806 */
[----:B-1----:R-:W0:-:S06]  /*0460*/  DFMA R12, R4, R10, -R6 ;  /* 0x0000000a040c722b */ /* 0x002e0c0000000806 */
[----:B0-----:R-:W0:-:S06]  /*0470*/  DSETP.GT.AND P0, PT, |R8|, |R12|, PT ;  /* 0x4000000c0800722a */ /* 0x001e0c0003f04200 */
[----:B0-----:R-:W-:Y:S02]  /*0480*/  FSEL R9, R11, R15, P0 ;  /* 0x0000000f0b097208 */ /* 0x001fe40000000000 */
[----:B------:R-:W-:Y:S02]  /*0490*/  FSEL R10, R10, R14, P0 ;  /* 0x0000000e0a0a7208 */ /* 0x000fe40000000000 */
[----:B------:R-:W-:Y:S01]  /*04a0*/  FSETP.GTU.AND P1, PT, |R9|, 1.469367938527859385e-39, PT ;  /* 0x001000000900780b */ /* 0x000fe20003f2c200 */
[----:B------:R-:W-:-:S12]  /*04b0*/  IMAD.MOV.U32 R11, RZ, RZ, R9 ;  /* 0x000000ffff0b7224 */ /* 0x000fd800078e0009 */
[----:B------:R-:W-:Y:S05]  /*04c0*/  @P1 BRA `(.L_x_4) ;  /* 0x000002a000001947 */ /* 0x000fea0003800000 */
[----:B------:R-:W-:Y:S01]  /*04d0*/  IMAD.MOV.U32 R12, RZ, RZ, 0x58500000 ;  /* 0x58500000ff0c7424 */ /* 0x000fe200078e00ff */
[----:B------:R-:W-:Y:S01]  /*04e0*/  FSETP.GEU.AND P0, PT, |R7|, 1.5046327690525280102e-36, PT ;  /* 0x040000000700780b */ /* 0x000fe20003f0e200 */
[----:B------:R-:W-:Y:S01]  /*04f0*/  IMAD.MOV.U32 R11, RZ, RZ, R9 ;  /* 0x000000ffff0b7224 */ /* 0x000fe200078e0009 */
[----:B------:R-:W-:Y:S02]  /*0500*/  LOP3.LUT R8, R10, 0xfffffffe, RZ, 0xc0, !PT ;  /* 0xfffffffe0a087812 */ /* 0x000fe400078ec0ff */
[----:B------:R-:W-:Y:S01]  /*0510*/  SEL R13, R12, 0x3ff00000, !P0 ;  /* 0x3ff000000c0d7807 */ /* 0x000fe20004000000 */
[----:B------:R-:W-:Y:S01]  /*0520*/  IMAD.MOV.U32 R12, RZ, RZ, RZ ;  /* 0x000000ffff0c7224 */ /* 0x000fe200078e00ff */
[----:B------:R-:W-:-:S05]  /*0530*/  LOP3.LUT R10, R10, 0x1, RZ, 0xfc, !PT ;  /* 0x000000010a0a7812 */ /* 0x000fca00078efcff */
[----:B------:R-:W-:-:S04]  /*0540*/  DMUL R4, R4, R12 ;  /* 0x0000000c04047228 */ /* 0x000fc80000000000 */
[----:B------:R-:W0:-:S06]  /*0550*/  DMUL R6, R6, R12 ;  /* 0x0000000c06067228 */ /* 0x000e0c0000000000 */
[----:B0-----:R-:W-:-:S04]  /*0560*/  DFMA R12, R8, R4, -R6 ;  /* 0x00000004080c722b */ /* 0x001fc80000000806 */
[----:B------:R-:W0:-:S06]  /*0570*/  DFMA R14, R10, R4, -R6 ;  /* 0x000000040a0e722b */ /* 0x000e0c0000000806 */
[----:B0-----:R-:W0:-:S06]  /*0580*/  DSETP.GT.AND P0, PT, |R12|, |R14|, PT ;  /* 0x4000000e0c00722a */ /* 0x001e0c0003f04200 */
[----:B0-----:R-:W-:-:S04]  /*0590*/  FSEL R13, R10, R8, P0 ;  /* 0x000000080a0d7208 */ /* 0x001fc80000000000 */
[C---:B------:R-:W-:Y:S02]  /*05a0*/  IADD3 R10, P1, R13.reuse, 0x1, RZ ;  /* 0x000000010d0a7810 */ /* 0x040fe40007f3e0ff */
[C---:B------:R-:W-:Y:S02]  /*05b0*/  LOP3.LUT R3, R13.reuse, 0x1, RZ, 0xc0, !PT ;  /* 0x000000010d037812 */ /* 0x040fe400078ec0ff */
[----:B------:R-:W-:Y:S01]  /*05c0*/  IADD3 R12, P2, R13, -0x1, RZ ;  /* 0xffffffff0d0c7810 */ /* 0x000fe20007f5e0ff */
[----:B------:R-:W-:Y:S01]  /*05d0*/  IMAD.X R8, RZ, RZ, R9, P1 ;  /* 0x000000ffff087224 */ /* 0x000fe200008e0609 */
[----:B------:R-:W-:Y:S02]  /*05e0*/  ISETP.NE.U32.AND P0, PT, R3, 0x1, PT ;  /* 0x000000010300780c */ /* 0x000fe40003f05070 */
[----:B------:R-:W-:Y:S02]  /*05f0*/  IADD3.X R3, R9, -0x1, RZ, P2, !PT ;  /* 0xffffffff09037810 */ /* 0x000fe400017fe4ff */
[----:B------:R-:W-:-:S02]  /*0600*/  FSEL R10, R13, R10, P0 ;  /* 0x0000000a0d0a7208 */ /* 0x000fc40000000000 */
[----:B------:R-:W-:Y:S02]  /*0610*/  FSEL R11, R9, R8, P0 ;  /* 0x00000008090b7208 */ /* 0x000fe40000000000 */
[----:B------:R-:W-:Y:S02]  /*0620*/  FSEL R12, R12, R13, P0 ;  /* 0x0000000d0c0c7208 */ /* 0x000fe40000000000 */
[----:B------:R-:W-:Y:S02]  /*0630*/  FSEL R13, R3, R9, P0 ;  /* 0x00000009030d7208 */ /* 0x000fe40000000000 */
[----:B------:R-:W-:-:S04]  /*0640*/  DFMA R8, R4, R10, -R6 ;  /* 0x0000000a0408722b */ /* 0x000fc80000000806 */
[----:B------:R-:W0:-:S06]  /*0650*/  DFMA R4, R4, R12, -R6 ;  /* 0x0000000c0404722b */ /* 0x000e0c0000000806 */
[----:B0-----:R-:W0:-:S06]  /*0660*/  DSETP.GT.AND P0, PT, |R8|, |R4|, PT ;  /* 0x400000040800722a */ /* 0x001e0c0003f04200 */
[----:B0-----:R-:W-:Y:S02]  /*0670*/  FSEL R10, R12, R10, P0 ;  /* 0x0000000a0c0a7208 */ /* 0x001fe40000000000 */
[----:B------:R-:W-:Y:S01]  /*0680*/  FSEL R11, R13, R11, P0 ;  /* 0x0000000b0d0b7208 */ /* 0x000fe20000000000 */
[----:B------:R-:W-:Y:S05]  /*0690*/  BRA `(.L_x_4) ;  /* 0x000000d000007947 */ /* 0x000fea0003800000 */
.L_x_3:
[----:B------:R-:W0:-:S14]  /*06a0*/  DSETP.NEU.AND P0, PT, R10, RZ, PT ;  /* 0x000000ff0a00722a */ /* 0x000e1c0003f0d000 */
[----:B0-----:R-:W-:Y:S05]  /*06b0*/  @!P0 BRA `(.L_x_5) ;  /* 0x000000a000008947 */ /* 0x001fea0003800000 */
[----:B------:R-:W0:Y:S01]  /*06c0*/  MUFU.RCP64H R11, R5 ;  /* 0x00000005000b7308 */ /* 0x000e220000001800 */
[----:B------:R-:W-:-:S06]  /*06d0*/  IMAD.MOV.U32 R10, RZ, RZ, RZ ;  /* 0x000000ffff0a7224 */ /* 0x000fcc00078e00ff */
[----:B0-----:R-:W0:-:S14]  /*06e0*/  DSETP.GT.AND P1, PT, |R10|, RZ, PT ;  /* 0x000000ff0a00722a */ /* 0x001e1c0003f24200 */
[----:B0-----:R-:W0:-:S06]  /*06f0*/  @!P1 DSETP.NEU.AND P0, PT, |R4|, +INF , PT ;  /* 0x7ff000000400942a */ /* 0x001e0c0003f0d200 */
[----:B0-----:R-:W-:Y:S02]  /*0700*/  @!P1 FSEL R3, R4, R10, P0 ;  /* 0x0000000a04039208 */ /* 0x001fe40000000000 */
[----:B------:R-:W-:-:S03]  /*0710*/  @!P1 FSEL R4, R5, R11, P0 ;  /* 0x0000000b05049208 */ /* 0x000fc60000000000 */
[----:B------:R-:W-:Y:S02]  /*0720*/  @!P1 IMAD.MOV.U32 R10, RZ, RZ, R3 ;  /* 0x000000ffff0a9224 */ /* 0x000fe400078e0003 */
[----:B------:R-:W-:-:S06]  /*0730*/  @!P1 IMAD.MOV.U32 R11, RZ, RZ, R4 ;  /* 0x000000ffff0b9224 */ /* 0x000fcc00078e0004 */
[----:B------:R0:W1:Y:S01]  /*0740*/  DMUL R10, R6, R10 ;  /* 0x0000000a060a7228 */ /* 0x0000620000000000 */
[----:B------:R-:W-:Y:S05]  /*0750*/  BRA `(.L_x_4) ;  /* 0x0000001000007947 */ /* 0x000fea0003800000 */
.L_x_5:
[----:B------:R0:W1:-:S06]  /*0760*/  DMUL R10, R6, R4 ;  /* 0x00000004060a7228 */ /* 0x00004c0000000000 */
.L_x_4:
[----:B------:R-:W-:Y:S05]  /*0770*/  BSYNC B1 ;  /* 0x0000000000017941 */ /* 0x000fea0003800000 */
.L_x_2:
[----:B------:R-:W-:-:S04]  /*0780*/  IMAD.MOV.U32 R3, RZ, RZ, 0x0 ;  /* 0x00000000ff037424 */ /* 0x000fc800078e00ff */
[----:B------:R-:W-:Y:S05]  /*0790*/  RET.REL.NODEC R2 `(test_div) ;  /* 0xfffff86002007950 */ /* 0x000fea0003c3ffff */
.L_x_6:
[----:B------:R-:W-:-:S00]  /*07a0*/  BRA `(.L_x_6) ;  /* 0xfffffff000007947 */ /* 0x000fc0000383ffff */
[----:B------:R-:W-:-:S00]  /*07b0*/  NOP ;  /* 0x0000000000007918 */ /* 0x000fc00000000000 */
        /* <DEDUP_REMOVED lines=12> */
.L_x_7:
